//
// Generated by NVIDIA NVVM Compiler
//
// Compiler Build ID: CL-36424714
// Cuda compilation tools, release 13.0, V13.0.88
// Based on NVVM 20.0.0
//

.version 9.0
.target sm_100
.address_size 64

	// .globl	_Z18cerca_array_devicePiS_S_

.visible .entry _Z18cerca_array_devicePiS_S_(
	.param .u64 .ptr .align 1 _Z18cerca_array_devicePiS_S__param_0,
	.param .u64 .ptr .align 1 _Z18cerca_array_devicePiS_S__param_1,
	.param .u64 .ptr .align 1 _Z18cerca_array_devicePiS_S__param_2
)
{


	ret;

}


// ===== COMPILED SASS (sm_100) =====

	.target	sm_100

	.elftype	@"ET_EXEC"


//--------------------- .note.nv.tkinfo           --------------------------
	.section	.note.nv.tkinfo,"",@"SHT_NOTE"
	.sectionflags	@"SHF_NOTE_NV_TKINFO"
	.tkinfo
        /*0018*/ 	.word	0x00000002
        /*0030*/ 	.string	""
        /*0030*/ 	.string	"ptxas"
        /*0030*/ 	.string	"Cuda compilation tools, release 13.0, V13.0.88"
        /*0030*/ 	.string	"Build cuda_13.0.r13.0/compiler.36424714_0"
        /*0030*/ 	.string	"-arch sm_100 -m 64 "



//--------------------- .note.nv.cuinfo           --------------------------
	.section	.note.nv.cuinfo,"",@"SHT_NOTE"
	.sectionflags	@"SHF_NOTE_NV_CUINFO"
        /*0018*/ 	.short	0x0002
        /*001a*/ 	.short	0x0064
        /*001c*/ 	.short	0x0082
	.zero		2


//--------------------- .nv.info                  --------------------------
	.section	.nv.info,"",@"SHT_CUDA_INFO"
	.align	4


	//----- nvinfo : EIATTR_REGCOUNT
	.align		4
        /*0000*/ 	.byte	0x04, 0x2f
        /*0002*/ 	.short	(.L_1 - .L_0)
	.align		4
.L_0:
        /*0004*/ 	.word	index@(_Z18cerca_array_devicePiS_S_)
        /*0008*/ 	.word	0x00000004


	//----- nvinfo : EIATTR_FRAME_SIZE
	.align		4
.L_1:
        /*000c*/ 	.byte	0x04, 0x11
        /*000e*/ 	.short	(.L_3 - .L_2)
	.align		4
.L_2:
        /*0010*/ 	.word	index@(_Z18cerca_array_devicePiS_S_)
        /*0014*/ 	.word	0x00000000


	//----- nvinfo : EIATTR_MIN_STACK_SIZE
	.align		4
.L_3:
        /*0018*/ 	.byte	0x04, 0x12
        /*001a*/ 	.short	(.L_5 - .L_4)
	.align		4
.L_4:
        /*001c*/ 	.word	index@(_Z18cerca_array_devicePiS_S_)
        /*0020*/ 	.word	0x00000000
.L_5:


//--------------------- .nv.compat                --------------------------
	.section	.nv.compat,"",@"SHT_CUDA_COMPAT_INFO"
	.align	4
        /*0000*/ 	.byte	0x02, 0x09, 0x00, 0x00, 0x02, 0x02, 0x01, 0x00, 0x02, 0x05, 0x05, 0x00, 0x03, 0x07, 0x01, 0x01
        /*0010*/ 	.byte	0x02, 0x03, 0x00, 0x00, 0x02, 0x06, 0x01, 0x00, 0x04, 0x0b, 0x08, 0x00, 0x09, 0x00, 0x00, 0x00
        /*0020*/ 	.byte	0x00, 0x00, 0x00, 0x00


//--------------------- .nv.info._Z18cerca_array_devicePiS_S_ --------------------------
	.section	.nv.info._Z18cerca_array_devicePiS_S_,"",@"SHT_CUDA_INFO"
	.sectionflags	@""
	.align	4


	//----- nvinfo : EIATTR_CUDA_API_VERSION
	.align		4
        /*0000*/ 	.byte	0x04, 0x37
        /*0002*/ 	.short	(.L_7 - .L_6)
.L_6:
        /*0004*/ 	.word	0x00000082


	//----- nvinfo : EIATTR_KPARAM_INFO
	.align		4
.L_7:
        /*0008*/ 	.byte	0x04, 0x17
        /*000a*/ 	.short	(.L_9 - .L_8)
.L_8:
        /*000c*/ 	.word	0x00000000
        /*0010*/ 	.short	0x0002
        /*0012*/ 	.short	0x0010
        /*0014*/ 	.byte	0x00, 0xf5, 0x21, 0x00


	//----- nvinfo : EIATTR_KPARAM_INFO
	.align		4
.L_9:
        /*0018*/ 	.byte	0x04, 0x17
        /*001a*/ 	.short	(.L_11 - .L_10)
.L_10:
        /*001c*/ 	.word	0x00000000
        /*0020*/ 	.short	0x0001
        /*0022*/ 	.short	0x0008
        /*0024*/ 	.byte	0x00, 0xf5, 0x21, 0x00


	//----- nvinfo : EIATTR_KPARAM_INFO
	.align		4
.L_11:
        /*0028*/ 	.byte	0x04, 0x17
        /*002a*/ 	.short	(.L_13 - .L_12)
.L_12:
        /*002c*/ 	.word	0x00000000
        /*0030*/ 	.short	0x0000
        /*0032*/ 	.short	0x0000
        /*0034*/ 	.byte	0x00, 0xf5, 0x21, 0x00


	//----- nvinfo : EIATTR_SPARSE_MMA_MASK
	.align		4
.L_13:
        /*0038*/ 	.byte	0x03, 0x50
        /*003a*/ 	.short	0x0000


	//----- nvinfo : EIATTR_MAXREG_COUNT
	.align		4
        /*003c*/ 	.byte	0x03, 0x1b
        /*003e*/ 	.short	0x00ff


	//----- nvinfo : EIATTR_MERCURY_ISA_VERSION
	.align		4
        /*0040*/ 	.byte	0x03, 0x5f
        /*0042*/ 	.short	0x0101


	//----- nvinfo : EIATTR_VRC_CTA_INIT_COUNT
	.align		4
        /*0044*/ 	.byte	0x02, 0x4a
	.zero		1
	.zero		1


	//----- nvinfo : EIATTR_EXIT_INSTR_OFFSETS
	.align		4
        /*0048*/ 	.byte	0x04, 0x1c
        /*004a*/ 	.short	(.L_15 - .L_14)


	//   ....[0]....
.L_14:
        /*004c*/ 	.word	0x00000010


	//----- nvinfo : EIATTR_CBANK_PARAM_SIZE
	.align		4
.L_15:
        /*0050*/ 	.byte	0x03, 0x19
        /*0052*/ 	.short	0x0018


	//----- nvinfo : EIATTR_PARAM_CBANK
	.align		4
        /*0054*/ 	.byte	0x04, 0x0a
        /*0056*/ 	.short	(.L_17 - .L_16)
	.align		4
.L_16:
        /*0058*/ 	.word	index@(.nv.constant0._Z18cerca_array_devicePiS_S_)
        /*005c*/ 	.short	0x0380
        /*005e*/ 	.short	0x0018


	//----- nvinfo : EIATTR_SW_WAR
	.align		4
.L_17:
        /*0060*/ 	.byte	0x04, 0x36
        /*0062*/ 	.short	(.L_19 - .L_18)
.L_18:
        /*0064*/ 	.word	0x00000008
.L_19:


//--------------------- .nv.callgraph             --------------------------
	.section	.nv.callgraph,"",@"SHT_CUDA_CALLGRAPH"
	.align	4
	.sectionentsize	8
	.align		4
        /*0000*/ 	.word	0x00000000
	.align		4
        /*0004*/ 	.word	0xffffffff
	.align		4
        /*0008*/ 	.word	0x00000000
	.align		4
        /*000c*/ 	.word	0xfffffffe
	.align		4
        /*0010*/ 	.word	0x00000000
	.align		4
        /*0014*/ 	.word	0xfffffffd
	.align		4
        /*0018*/ 	.word	0x00000000
	.align		4
        /*001c*/ 	.word	0xfffffffc


//--------------------- .text._Z18cerca_array_devicePiS_S_ --------------------------
	.section	.text._Z18cerca_array_devicePiS_S_,"ax",@progbits
	.align	128
        .global         _Z18cerca_array_devicePiS_S_
        .type           _Z18cerca_array_devicePiS_S_,@function
        .size           _Z18cerca_array_devicePiS_S_,(.L_x_1 - _Z18cerca_array_devicePiS_S_)
        .other          _Z18cerca_array_devicePiS_S_,@"STO_CUDA_ENTRY STV_DEFAULT"
_Z18cerca_array_devicePiS_S_:
.text._Z18cerca_array_devicePiS_S_:
[----:B------:R-:W-:Y:S01]  /*0000*/  LDC R1, c[0x0][0x37c] ;  /* 0x0000df00ff017b82 */ /* 0x000fe20000000800 */
[----:B------:R-:W-:Y:S05]  /*0010*/  EXIT ;  /* 0x000000000000794d */ /* 0x000fea0003800000 */
.L_x_0:
[----:B------:R-:W-:-:S00]  /*0020*/  BRA `(.L_x_0) ;  /* 0xfffffffc00fc7947 */ /* 0x000fc0000383ffff */
[----:B------:R-:W-:-:S00]  /*0030*/  NOP ;  /* 0x0000000000007918 */ /* 0x000fc00000000000 */
        /* <DEDUP_REMOVED lines=12> */
.L_x_1:


//--------------------- .nv.shared.reserved.0     --------------------------
	.section	.nv.shared.reserved.0,"aw",@nobits
	.weak		__nv_reservedSMEM_offset_0_alias
	.size		__nv_reservedSMEM_offset_0_alias, 0, 64
	.other		__nv_reservedSMEM_offset_0_alias,@"STO_CUDA_RESERVED_SHARED STV_DEFAULT"
__nv_reservedSMEM_offset_0_alias:
	.zero		0
	.zero		64


//--------------------- .nv.constant0._Z18cerca_array_devicePiS_S_ --------------------------
	.section	.nv.constant0._Z18cerca_array_devicePiS_S_,"a",@progbits
	.sectionflags	@""
	.align	4
.nv.constant0._Z18cerca_array_devicePiS_S_:
	.zero		920


//--------------------- SYMBOLS --------------------------

	.type		.nv.reservedSmem.offset0,@object
	.size		.nv.reservedSmem.offset0,0x4
